//
// Generated by NVIDIA NVVM Compiler
//
// Compiler Build ID: CL-36424714
// Cuda compilation tools, release 13.0, V13.0.88
// Based on NVVM 20.0.0
//

.version 9.0
.target sm_100
.address_size 64

	// .globl	_Z17gpu_oBRIEF_kernelffiiPfiiiiPiPb
.extern .shared .align 16 .b8 shared_mem[];

.visible .entry _Z17gpu_oBRIEF_kernelffiiPfiiiiPiPb(
	.param .f32 _Z17gpu_oBRIEF_kernelffiiPfiiiiPiPb_param_0,
	.param .f32 _Z17gpu_oBRIEF_kernelffiiPfiiiiPiPb_param_1,
	.param .u32 _Z17gpu_oBRIEF_kernelffiiPfiiiiPiPb_param_2,
	.param .u32 _Z17gpu_oBRIEF_kernelffiiPfiiiiPiPb_param_3,
	.param .u64 .ptr .align 1 _Z17gpu_oBRIEF_kernelffiiPfiiiiPiPb_param_4,
	.param .u32 _Z17gpu_oBRIEF_kernelffiiPfiiiiPiPb_param_5,
	.param .u32 _Z17gpu_oBRIEF_kernelffiiPfiiiiPiPb_param_6,
	.param .u32 _Z17gpu_oBRIEF_kernelffiiPfiiiiPiPb_param_7,
	.param .u32 _Z17gpu_oBRIEF_kernelffiiPfiiiiPiPb_param_8,
	.param .u64 .ptr .align 1 _Z17gpu_oBRIEF_kernelffiiPfiiiiPiPb_param_9,
	.param .u64 .ptr .align 1 _Z17gpu_oBRIEF_kernelffiiPfiiiiPiPb_param_10
)
{
	.reg .pred 	%p<9>;
	.reg .b16 	%rs<2>;
	.reg .b32 	%r<82>;
	.reg .b32 	%f<23>;
	.reg .b64 	%rd<25>;

	ld.param.f32 	%f1, [_Z17gpu_oBRIEF_kernelffiiPfiiiiPiPb_param_0];
	ld.param.f32 	%f2, [_Z17gpu_oBRIEF_kernelffiiPfiiiiPiPb_param_1];
	ld.param.u32 	%r16, [_Z17gpu_oBRIEF_kernelffiiPfiiiiPiPb_param_2];
	ld.param.u32 	%r17, [_Z17gpu_oBRIEF_kernelffiiPfiiiiPiPb_param_3];
	ld.param.u64 	%rd8, [_Z17gpu_oBRIEF_kernelffiiPfiiiiPiPb_param_4];
	ld.param.u32 	%r18, [_Z17gpu_oBRIEF_kernelffiiPfiiiiPiPb_param_5];
	ld.param.u32 	%r19, [_Z17gpu_oBRIEF_kernelffiiPfiiiiPiPb_param_6];
	ld.param.u32 	%r20, [_Z17gpu_oBRIEF_kernelffiiPfiiiiPiPb_param_7];
	ld.param.u32 	%r21, [_Z17gpu_oBRIEF_kernelffiiPfiiiiPiPb_param_8];
	ld.param.u64 	%rd6, [_Z17gpu_oBRIEF_kernelffiiPfiiiiPiPb_param_9];
	ld.param.u64 	%rd7, [_Z17gpu_oBRIEF_kernelffiiPfiiiiPiPb_param_10];
	cvta.to.global.u64 	%rd1, %rd8;
	mov.u32 	%r1, %tid.x;
	mov.u32 	%r2, %ntid.x;
	setp.ge.s32 	%p1, %r1, %r19;
	@%p1 bra 	$L__BB0_7;
	add.s32 	%r22, %r1, %r2;
	max.u32 	%r23, %r19, %r22;
	setp.lt.u32 	%p2, %r22, %r19;
	selp.u32 	%r24, 1, 0, %p2;
	add.s32 	%r25, %r22, %r24;
	sub.s32 	%r26, %r23, %r25;
	div.u32 	%r27, %r26, %r2;
	add.s32 	%r3, %r27, %r24;
	and.b32  	%r28, %r3, 3;
	setp.eq.s32 	%p3, %r28, 3;
	mov.u32 	%r81, %r1;
	@%p3 bra 	$L__BB0_4;
	add.s32 	%r29, %r3, 1;
	and.b32  	%r30, %r29, 3;
	shl.b32 	%r31, %r1, 2;
	mov.u32 	%r32, shared_mem;
	add.s32 	%r79, %r32, %r31;
	shl.b32 	%r5, %r2, 2;
	mul.wide.u32 	%rd9, %r1, 4;
	add.s64 	%rd24, %rd1, %rd9;
	mul.wide.u32 	%rd3, %r2, 4;
	neg.s32 	%r78, %r30;
	mad.lo.s32 	%r81, %r2, %r30, %r1;
$L__BB0_3:
	.pragma "nounroll";
	ld.global.f32 	%f3, [%rd24];
	st.shared.f32 	[%r79], %f3;
	add.s32 	%r79, %r79, %r5;
	add.s64 	%rd24, %rd24, %rd3;
	add.s32 	%r78, %r78, 1;
	setp.ne.s32 	%p4, %r78, 0;
	@%p4 bra 	$L__BB0_3;
$L__BB0_4:
	setp.lt.u32 	%p5, %r3, 3;
	@%p5 bra 	$L__BB0_7;
	mov.u32 	%r34, shared_mem;
	shl.b32 	%r37, %r2, 2;
$L__BB0_6:
	mul.wide.u32 	%rd10, %r81, 4;
	add.s64 	%rd11, %rd1, %rd10;
	ld.global.f32 	%f4, [%rd11];
	shl.b32 	%r33, %r81, 2;
	add.s32 	%r35, %r34, %r33;
	st.shared.f32 	[%r35], %f4;
	add.s32 	%r36, %r81, %r2;
	mul.wide.u32 	%rd12, %r36, 4;
	add.s64 	%rd13, %rd1, %rd12;
	ld.global.f32 	%f5, [%rd13];
	add.s32 	%r38, %r35, %r37;
	st.shared.f32 	[%r38], %f5;
	add.s32 	%r39, %r36, %r2;
	mul.wide.u32 	%rd14, %r39, 4;
	add.s64 	%rd15, %rd1, %rd14;
	ld.global.f32 	%f6, [%rd15];
	add.s32 	%r40, %r38, %r37;
	st.shared.f32 	[%r40], %f6;
	add.s32 	%r41, %r39, %r2;
	mul.wide.u32 	%rd16, %r41, 4;
	add.s64 	%rd17, %rd1, %rd16;
	ld.global.f32 	%f7, [%rd17];
	add.s32 	%r42, %r40, %r37;
	st.shared.f32 	[%r42], %f7;
	add.s32 	%r81, %r41, %r2;
	setp.lt.s32 	%p6, %r81, %r19;
	@%p6 bra 	$L__BB0_6;
$L__BB0_7:
	shl.b32 	%r43, %r19, 2;
	mov.u32 	%r44, shared_mem;
	add.s32 	%r15, %r44, %r43;
	bar.sync 	0;
	setp.ge.s32 	%p7, %r1, %r21;
	@%p7 bra 	$L__BB0_9;
	div.s32 	%r45, %r1, %r20;
	mul.lo.s32 	%r46, %r45, %r20;
	sub.s32 	%r47, %r1, %r46;
	shr.u32 	%r48, %r20, 31;
	add.s32 	%r49, %r20, %r48;
	shr.u32 	%r50, %r49, 1;
	sub.s32 	%r51, %r17, %r50;
	add.s32 	%r52, %r51, %r45;
	sub.s32 	%r53, %r16, %r20;
	add.s32 	%r54, %r53, %r47;
	mad.lo.s32 	%r55, %r52, %r18, %r54;
	shl.b32 	%r56, %r55, 2;
	add.s32 	%r58, %r44, %r56;
	ld.shared.f32 	%f8, [%r58];
	shl.b32 	%r59, %r1, 2;
	add.s32 	%r60, %r15, %r59;
	st.shared.f32 	[%r60], %f8;
$L__BB0_9:
	cvta.to.global.u64 	%rd18, %rd6;
	cvta.to.global.u64 	%rd19, %rd7;
	bar.sync 	0;
	shl.b32 	%r61, %r1, 2;
	mul.wide.u32 	%rd20, %r61, 4;
	add.s64 	%rd21, %rd18, %rd20;
	ld.global.u32 	%r62, [%rd21];
	ld.global.u32 	%r63, [%rd21+4];
	ld.global.u32 	%r64, [%rd21+8];
	ld.global.u32 	%r65, [%rd21+12];
	cvt.rn.f32.s32 	%f9, %r62;
	mul.f32 	%f10, %f2, %f9;
	cvt.rn.f32.s32 	%f11, %r63;
	mul.f32 	%f12, %f1, %f11;
	sub.f32 	%f13, %f10, %f12;
	cvt.rzi.s32.f32 	%r66, %f13;
	fma.rn.f32 	%f14, %f2, %f11, %f12;
	cvt.rzi.s32.f32 	%r67, %f14;
	cvt.rn.f32.s32 	%f15, %r64;
	mul.f32 	%f16, %f2, %f15;
	cvt.rn.f32.s32 	%f17, %r65;
	mul.f32 	%f18, %f1, %f17;
	sub.f32 	%f19, %f16, %f18;
	cvt.rzi.s32.f32 	%r68, %f19;
	fma.rn.f32 	%f20, %f2, %f17, %f18;
	cvt.rzi.s32.f32 	%r69, %f20;
	mad.lo.s32 	%r70, %r67, %r20, %r66;
	shl.b32 	%r71, %r70, 2;
	add.s32 	%r72, %r15, %r71;
	ld.shared.f32 	%f21, [%r72];
	cvt.rzi.s32.f32 	%r73, %f21;
	mad.lo.s32 	%r74, %r69, %r20, %r68;
	shl.b32 	%r75, %r74, 2;
	add.s32 	%r76, %r15, %r75;
	ld.shared.f32 	%f22, [%r76];
	cvt.rzi.s32.f32 	%r77, %f22;
	setp.gt.s32 	%p8, %r73, %r77;
	selp.u16 	%rs1, 1, 0, %p8;
	cvt.u64.u32 	%rd22, %r1;
	add.s64 	%rd23, %rd19, %rd22;
	st.global.u8 	[%rd23], %rs1;
	ret;

}


// ===== COMPILED SASS (sm_100) =====

	.target	sm_100

	.elftype	@"ET_EXEC"


//--------------------- .note.nv.tkinfo           --------------------------
	.section	.note.nv.tkinfo,"",@"SHT_NOTE"
	.sectionflags	@"SHF_NOTE_NV_TKINFO"
	.tkinfo
        /*0018*/ 	.word	0x00000002
        /*0030*/ 	.string	""
        /*0030*/ 	.string	"ptxas"
        /*0030*/ 	.string	"Cuda compilation tools, release 13.0, V13.0.88"
        /*0030*/ 	.string	"Build cuda_13.0.r13.0/compiler.36424714_0"
        /*0030*/ 	.string	"-arch sm_100 -m 64 "



//--------------------- .note.nv.cuinfo           --------------------------
	.section	.note.nv.cuinfo,"",@"SHT_NOTE"
	.sectionflags	@"SHF_NOTE_NV_CUINFO"
        /*0018*/ 	.short	0x0002
        /*001a*/ 	.short	0x0064
        /*001c*/ 	.short	0x0082
	.zero		2


//--------------------- .nv.info                  --------------------------
	.section	.nv.info,"",@"SHT_CUDA_INFO"
	.align	4


	//----- nvinfo : EIATTR_REGCOUNT
	.align		4
        /*0000*/ 	.byte	0x04, 0x2f
        /*0002*/ 	.short	(.L_1 - .L_0)
	.align		4
.L_0:
        /*0004*/ 	.word	index@(_Z17gpu_oBRIEF_kernelffiiPfiiiiPiPb)
        /*0008*/ 	.word	0x00000018


	//----- nvinfo : EIATTR_FRAME_SIZE
	.align		4
.L_1:
        /*000c*/ 	.byte	0x04, 0x11
        /*000e*/ 	.short	(.L_3 - .L_2)
	.align		4
.L_2:
        /*0010*/ 	.word	index@(_Z17gpu_oBRIEF_kernelffiiPfiiiiPiPb)
        /*0014*/ 	.word	0x00000000


	//----- nvinfo : EIATTR_MIN_STACK_SIZE
	.align		4
.L_3:
        /*0018*/ 	.byte	0x04, 0x12
        /*001a*/ 	.short	(.L_5 - .L_4)
	.align		4
.L_4:
        /*001c*/ 	.word	index@(_Z17gpu_oBRIEF_kernelffiiPfiiiiPiPb)
        /*0020*/ 	.word	0x00000000
.L_5:


//--------------------- .nv.compat                --------------------------
	.section	.nv.compat,"",@"SHT_CUDA_COMPAT_INFO"
	.align	4
        /*0000*/ 	.byte	0x02, 0x09, 0x00, 0x00, 0x02, 0x02, 0x01, 0x00, 0x02, 0x05, 0x05, 0x00, 0x03, 0x07, 0x01, 0x01
        /*0010*/ 	.byte	0x02, 0x03, 0x00, 0x00, 0x02, 0x06, 0x01, 0x00, 0x04, 0x0b, 0x08, 0x00, 0x09, 0x00, 0x00, 0x00
        /*0020*/ 	.byte	0x00, 0x00, 0x00, 0x00


//--------------------- .nv.info._Z17gpu_oBRIEF_kernelffiiPfiiiiPiPb --------------------------
	.section	.nv.info._Z17gpu_oBRIEF_kernelffiiPfiiiiPiPb,"",@"SHT_CUDA_INFO"
	.sectionflags	@""
	.align	4


	//----- nvinfo : EIATTR_CUDA_API_VERSION
	.align		4
        /*0000*/ 	.byte	0x04, 0x37
        /*0002*/ 	.short	(.L_7 - .L_6)
.L_6:
        /*0004*/ 	.word	0x00000082


	//----- nvinfo : EIATTR_KPARAM_INFO
	.align		4
.L_7:
        /*0008*/ 	.byte	0x04, 0x17
        /*000a*/ 	.short	(.L_9 - .L_8)
.L_8:
        /*000c*/ 	.word	0x00000000
        /*0010*/ 	.short	0x000a
        /*0012*/ 	.short	0x0030
        /*0014*/ 	.byte	0x00, 0xf5, 0x21, 0x00


	//----- nvinfo : EIATTR_KPARAM_INFO
	.align		4
.L_9:
        /*0018*/ 	.byte	0x04, 0x17
        /*001a*/ 	.short	(.L_11 - .L_10)
.L_10:
        /*001c*/ 	.word	0x00000000
        /*0020*/ 	.short	0x0009
        /*0022*/ 	.short	0x0028
        /*0024*/ 	.byte	0x00, 0xf5, 0x21, 0x00


	//----- nvinfo : EIATTR_KPARAM_INFO
	.align		4
.L_11:
        /*0028*/ 	.byte	0x04, 0x17
        /*002a*/ 	.short	(.L_13 - .L_12)
.L_12:
        /*002c*/ 	.word	0x00000000
        /*0030*/ 	.short	0x0008
        /*0032*/ 	.short	0x0024
        /*0034*/ 	.byte	0x00, 0xf0, 0x11, 0x00


	//----- nvinfo : EIATTR_KPARAM_INFO
	.align		4
.L_13:
        /*0038*/ 	.byte	0x04, 0x17
        /*003a*/ 	.short	(.L_15 - .L_14)
.L_14:
        /*003c*/ 	.word	0x00000000
        /*0040*/ 	.short	0x0007
        /*0042*/ 	.short	0x0020
        /*0044*/ 	.byte	0x00, 0xf0, 0x11, 0x00


	//----- nvinfo : EIATTR_KPARAM_INFO
	.align		4
.L_15:
        /*0048*/ 	.byte	0x04, 0x17
        /*004a*/ 	.short	(.L_17 - .L_16)
.L_16:
        /*004c*/ 	.word	0x00000000
        /*0050*/ 	.short	0x0006
        /*0052*/ 	.short	0x001c
        /*0054*/ 	.byte	0x00, 0xf0, 0x11, 0x00


	//----- nvinfo : EIATTR_KPARAM_INFO
	.align		4
.L_17:
        /*0058*/ 	.byte	0x04, 0x17
        /*005a*/ 	.short	(.L_19 - .L_18)
.L_18:
        /*005c*/ 	.word	0x00000000
        /*0060*/ 	.short	0x0005
        /*0062*/ 	.short	0x0018
        /*0064*/ 	.byte	0x00, 0xf0, 0x11, 0x00


	//----- nvinfo : EIATTR_KPARAM_INFO
	.align		4
.L_19:
        /*0068*/ 	.byte	0x04, 0x17
        /*006a*/ 	.short	(.L_21 - .L_20)
.L_20:
        /*006c*/ 	.word	0x00000000
        /*0070*/ 	.short	0x0004
        /*0072*/ 	.short	0x0010
        /*0074*/ 	.byte	0x00, 0xf5, 0x21, 0x00


	//----- nvinfo : EIATTR_KPARAM_INFO
	.align		4
.L_21:
        /*0078*/ 	.byte	0x04, 0x17
        /*007a*/ 	.short	(.L_23 - .L_22)
.L_22:
        /*007c*/ 	.word	0x00000000
        /*0080*/ 	.short	0x0003
        /*0082*/ 	.short	0x000c
        /*0084*/ 	.byte	0x00, 0xf0, 0x11, 0x00


	//----- nvinfo : EIATTR_KPARAM_INFO
	.align		4
.L_23:
        /*0088*/ 	.byte	0x04, 0x17
        /*008a*/ 	.short	(.L_25 - .L_24)
.L_24:
        /*008c*/ 	.word	0x00000000
        /*0090*/ 	.short	0x0002
        /*0092*/ 	.short	0x0008
        /*0094*/ 	.byte	0x00, 0xf0, 0x11, 0x00


	//----- nvinfo : EIATTR_KPARAM_INFO
	.align		4
.L_25:
        /*0098*/ 	.byte	0x04, 0x17
        /*009a*/ 	.short	(.L_27 - .L_26)
.L_26:
        /*009c*/ 	.word	0x00000000
        /*00a0*/ 	.short	0x0001
        /*00a2*/ 	.short	0x0004
        /*00a4*/ 	.byte	0x00, 0xf0, 0x11, 0x00


	//----- nvinfo : EIATTR_KPARAM_INFO
	.align		4
.L_27:
        /*00a8*/ 	.byte	0x04, 0x17
        /*00aa*/ 	.short	(.L_29 - .L_28)
.L_28:
        /*00ac*/ 	.word	0x00000000
        /*00b0*/ 	.short	0x0000
        /*00b2*/ 	.short	0x0000
        /*00b4*/ 	.byte	0x00, 0xf0, 0x11, 0x00


	//----- nvinfo : EIATTR_SPARSE_MMA_MASK
	.align		4
.L_29:
        /*00b8*/ 	.byte	0x03, 0x50
        /*00ba*/ 	.short	0x0000


	//----- nvinfo : EIATTR_MAXREG_COUNT
	.align		4
        /*00bc*/ 	.byte	0x03, 0x1b
        /*00be*/ 	.short	0x00ff


	//----- nvinfo : EIATTR_NUM_BARRIERS
	.align		4
        /*00c0*/ 	.byte	0x02, 0x4c
        /*00c2*/ 	.byte	0x01
	.zero		1


	//----- nvinfo : EIATTR_MERCURY_ISA_VERSION
	.align		4
        /*00c4*/ 	.byte	0x03, 0x5f
        /*00c6*/ 	.short	0x0101


	//----- nvinfo : EIATTR_VRC_CTA_INIT_COUNT
	.align		4
        /*00c8*/ 	.byte	0x02, 0x4a
	.zero		1
	.zero		1


	//----- nvinfo : EIATTR_EXIT_INSTR_OFFSETS
	.align		4
        /*00cc*/ 	.byte	0x04, 0x1c
        /*00ce*/ 	.short	(.L_31 - .L_30)


	//   ....[0]....
.L_30:
        /*00d0*/ 	.word	0x00000a90


	//----- nvinfo : EIATTR_CRS_STACK_SIZE
	.align		4
.L_31:
        /*00d4*/ 	.byte	0x04, 0x1e
        /*00d6*/ 	.short	(.L_33 - .L_32)
.L_32:
        /*00d8*/ 	.word	0x00000000


	//----- nvinfo : EIATTR_CBANK_PARAM_SIZE
	.align		4
.L_33:
        /*00dc*/ 	.byte	0x03, 0x19
        /*00de*/ 	.short	0x0038


	//----- nvinfo : EIATTR_PARAM_CBANK
	.align		4
        /*00e0*/ 	.byte	0x04, 0x0a
        /*00e2*/ 	.short	(.L_35 - .L_34)
	.align		4
.L_34:
        /*00e4*/ 	.word	index@(.nv.constant0._Z17gpu_oBRIEF_kernelffiiPfiiiiPiPb)
        /*00e8*/ 	.short	0x0380
        /*00ea*/ 	.short	0x0038


	//----- nvinfo : EIATTR_SW_WAR
	.align		4
.L_35:
        /*00ec*/ 	.byte	0x04, 0x36
        /*00ee*/ 	.short	(.L_37 - .L_36)
.L_36:
        /*00f0*/ 	.word	0x00000008
.L_37:


//--------------------- .nv.callgraph             --------------------------
	.section	.nv.callgraph,"",@"SHT_CUDA_CALLGRAPH"
	.align	4
	.sectionentsize	8
	.align		4
        /*0000*/ 	.word	0x00000000
	.align		4
        /*0004*/ 	.word	0xffffffff
	.align		4
        /*0008*/ 	.word	0x00000000
	.align		4
        /*000c*/ 	.word	0xfffffffe
	.align		4
        /*0010*/ 	.word	0x00000000
	.align		4
        /*0014*/ 	.word	0xfffffffd
	.align		4
        /*0018*/ 	.word	0x00000000
	.align		4
        /*001c*/ 	.word	0xfffffffc


//--------------------- .text._Z17gpu_oBRIEF_kernelffiiPfiiiiPiPb --------------------------
	.section	.text._Z17gpu_oBRIEF_kernelffiiPfiiiiPiPb,"ax",@progbits
	.align	128
        .global         _Z17gpu_oBRIEF_kernelffiiPfiiiiPiPb
        .type           _Z17gpu_oBRIEF_kernelffiiPfiiiiPiPb,@function
        .size           _Z17gpu_oBRIEF_kernelffiiPfiiiiPiPb,(.L_x_9 - _Z17gpu_oBRIEF_kernelffiiPfiiiiPiPb)
        .other          _Z17gpu_oBRIEF_kernelffiiPfiiiiPiPb,@"STO_CUDA_ENTRY STV_DEFAULT"
_Z17gpu_oBRIEF_kernelffiiPfiiiiPiPb:
.text._Z17gpu_oBRIEF_kernelffiiPfiiiiPiPb:
[----:B------:R-:W-:Y:S01]  /*0000*/  LDC R1, c[0x0][0x37c] ;  /* 0x0000df00ff017b82 */ /* 0x000fe20000000800 */
[----:B------:R-:W0:Y:S01]  /*0010*/  S2R R0, SR_TID.X ;  /* 0x0000000000007919 */ /* 0x000e220000002100 */
[----:B------:R-:W0:Y:S06]  /*0020*/  LDCU UR6, c[0x0][0x39c] ;  /* 0x00007380ff0677ac */ /* 0x000e2c0008000800 */
[----:B------:R-:W1:Y:S01]  /*0030*/  LDC R3, c[0x0][0x360] ;  /* 0x0000d800ff037b82 */ /* 0x000e620000000800 */
[----:B------:R-:W-:Y:S01]  /*0040*/  BSSY.RECONVERGENT B0, `(.L_x_0) ;  /* 0x000004f000007945 */ /* 0x000fe20003800200 */
[----:B------:R-:W2:Y:S01]  /*0050*/  LDCU.64 UR8, c[0x0][0x358] ;  /* 0x00006b00ff0877ac */ /* 0x000ea20008000a00 */
[----:B0-----:R-:W-:-:S13]  /*0060*/  ISETP.GE.AND P0, PT, R0, UR6, PT ;  /* 0x0000000600007c0c */ /* 0x001fda000bf06270 */
[----:B--2---:R-:W-:Y:S05]  /*0070*/  @P0 BRA `(.L_x_1) ;  /* 0x00000004002c0947 */ /* 0x004fea0003800000 */
[----:B-1----:R-:W0:Y:S01]  /*0080*/  I2F.U32.RP R8, R3 ;  /* 0x0000000300087306 */ /* 0x002e220000209000 */
[----:B------:R-:W-:Y:S01]  /*0090*/  IMAD.IADD R2, R0, 0x1, R3 ;  /* 0x0000000100027824 */ /* 0x000fe200078e0203 */
[----:B------:R-:W-:Y:S01]  /*00a0*/  ISETP.NE.U32.AND P2, PT, R3, RZ, PT ;  /* 0x000000ff0300720c */ /* 0x000fe20003f45070 */
[----:B------:R-:W-:Y:S03]  /*00b0*/  BSSY.RECONVERGENT B1, `(.L_x_2) ;  /* 0x000002c000017945 */ /* 0x000fe60003800200 */
[C---:B------:R-:W-:Y:S02]  /*00c0*/  ISETP.GE.U32.AND P0, PT, R2.reuse, UR6, PT ;  /* 0x0000000602007c0c */ /* 0x040fe4000bf06070 */
[----:B------:R-:W-:Y:S01]  /*00d0*/  VIMNMX.U32 R7, PT, PT, R2, UR6, !PT ;  /* 0x0000000602077c48 */ /* 0x000fe2000ffe0000 */
[----:B0-----:R-:W0:Y:S02]  /*00e0*/  MUFU.RCP R8, R8 ;  /* 0x0000000800087308 */ /* 0x001e240000001000 */
[----:B0-----:R-:W-:-:S06]  /*00f0*/  VIADD R4, R8, 0xffffffe ;  /* 0x0ffffffe08047836 */ /* 0x001fcc0000000000 */
[----:B------:R0:W1:Y:S02]  /*0100*/  F2I.FTZ.U32.TRUNC.NTZ R5, R4 ;  /* 0x0000000400057305 */ /* 0x000064000021f000 */
[----:B0-----:R-:W-:Y:S02]  /*0110*/  HFMA2 R4, -RZ, RZ, 0, 0 ;  /* 0x00000000ff047431 */ /* 0x001fe400000001ff */
[----:B-1----:R-:W-:-:S04]  /*0120*/  IMAD.MOV R6, RZ, RZ, -R5 ;  /* 0x000000ffff067224 */ /* 0x002fc800078e0a05 */
[----:B------:R-:W-:Y:S01]  /*0130*/  IMAD R9, R6, R3, RZ ;  /* 0x0000000306097224 */ /* 0x000fe200078e02ff */
[----:B------:R-:W-:-:S03]  /*0140*/  SEL R6, RZ, 0x1, P0 ;  /* 0x00000001ff067807 */ /* 0x000fc60000000000 */
[----:B------:R-:W-:Y:S01]  /*0150*/  IMAD.HI.U32 R5, R5, R9, R4 ;  /* 0x0000000905057227 */ /* 0x000fe200078e0004 */
[----:B------:R-:W-:-:S05]  /*0160*/  IADD3 R2, PT, PT, R7, -R2, -R6 ;  /* 0x8000000207027210 */ /* 0x000fca0007ffe806 */
[----:B------:R-:W-:-:S04]  /*0170*/  IMAD.HI.U32 R5, R5, R2, RZ ;  /* 0x0000000205057227 */ /* 0x000fc800078e00ff */
[----:B------:R-:W-:-:S04]  /*0180*/  IMAD.MOV R4, RZ, RZ, -R5 ;  /* 0x000000ffff047224 */ /* 0x000fc800078e0a05 */
[----:B------:R-:W-:-:S05]  /*0190*/  IMAD R2, R3, R4, R2 ;  /* 0x0000000403027224 */ /* 0x000fca00078e0202 */
[----:B------:R-:W-:-:S13]  /*01a0*/  ISETP.GE.U32.AND P0, PT, R2, R3, PT ;  /* 0x000000030200720c */ /* 0x000fda0003f06070 */
[----:B------:R-:W-:Y:S02]  /*01b0*/  @P0 IMAD.IADD R2, R2, 0x1, -R3 ;  /* 0x0000000102020824 */ /* 0x000fe400078e0a03 */
[----:B------:R-:W-:-:S03]  /*01c0*/  @P0 VIADD R5, R5, 0x1 ;  /* 0x0000000105050836 */ /* 0x000fc60000000000 */
[----:B------:R-:W-:-:S13]  /*01d0*/  ISETP.GE.U32.AND P1, PT, R2, R3, PT ;  /* 0x000000030200720c */ /* 0x000fda0003f26070 */
[----:B------:R-:W-:Y:S02]  /*01e0*/  @P1 IADD3 R5, PT, PT, R5, 0x1, RZ ;  /* 0x0000000105051810 */ /* 0x000fe40007ffe0ff */
[----:B------:R-:W-:-:S05]  /*01f0*/  @!P2 LOP3.LUT R5, RZ, R3, RZ, 0x33, !PT ;  /* 0x00000003ff05a212 */ /* 0x000fca00078e33ff */
[----:B------:R-:W-:-:S05]  /*0200*/  IMAD.IADD R6, R6, 0x1, R5 ;  /* 0x0000000106067824 */ /* 0x000fca00078e0205 */
[C---:B------:R-:W-:Y:S02]  /*0210*/  LOP3.LUT R2, R6.reuse, 0x3, RZ, 0xc0, !PT ;  /* 0x0000000306027812 */ /* 0x040fe400078ec0ff */
[----:B------:R-:W-:Y:S02]  /*0220*/  ISETP.GE.U32.AND P1, PT, R6, 0x3, PT ;  /* 0x000000030600780c */ /* 0x000fe40003f26070 */
[----:B------:R-:W-:Y:S01]  /*0230*/  ISETP.NE.AND P0, PT, R2, 0x3, PT ;  /* 0x000000030200780c */ /* 0x000fe20003f05270 */
[----:B------:R-:W-:-:S12]  /*0240*/  IMAD.MOV.U32 R2, RZ, RZ, R0 ;  /* 0x000000ffff027224 */ /* 0x000fd800078e0000 */
[----:B------:R-:W-:Y:S05]  /*0250*/  @!P0 BRA `(.L_x_3) ;  /* 0x0000000000448947 */ /* 0x000fea0003800000 */
[----:B------:R-:W0:Y:S01]  /*0260*/  S2UR UR5, SR_CgaCtaId ;  /* 0x00000000000579c3 */ /* 0x000e220000008800 */
[----:B------:R-:W-:Y:S01]  /*0270*/  IADD3 R6, PT, PT, R6, 0x1, RZ ;  /* 0x0000000106067810 */ /* 0x000fe20007ffe0ff */
[----:B------:R-:W-:-:S03]  /*0280*/  UMOV UR4, 0x400 ;  /* 0x0000040000047882 */ /* 0x000fc60000000000 */
[----:B------:R-:W-:-:S03]  /*0290*/  LOP3.LUT R6, R6, 0x3, RZ, 0xc0, !PT ;  /* 0x0000000306067812 */ /* 0x000fc600078ec0ff */
[----:B------:R-:W1:Y:S02]  /*02a0*/  LDC.64 R4, c[0x0][0x390] ;  /* 0x0000e400ff047b82 */ /* 0x000e640000000a00 */
[----:B------:R-:W-:Y:S02]  /*02b0*/  IMAD R2, R6, R3, R0 ;  /* 0x0000000306027224 */ /* 0x000fe400078e0200 */
[----:B------:R-:W-:Y:S01]  /*02c0*/  IMAD.MOV R7, RZ, RZ, -R6 ;  /* 0x000000ffff077224 */ /* 0x000fe200078e0a06 */
[----:B0-----:R-:W-:-:S06]  /*02d0*/  ULEA UR4, UR5, UR4, 0x18 ;  /* 0x0000000405047291 */ /* 0x001fcc000f8ec0ff */
[C---:B------:R-:W-:Y:S01]  /*02e0*/  LEA R6, R0.reuse, UR4, 0x2 ;  /* 0x0000000400067c11 */ /* 0x040fe2000f8e10ff */
[----:B-1----:R-:W-:-:S07]  /*02f0*/  IMAD.WIDE.U32 R4, R0, 0x4, R4 ;  /* 0x0000000400047825 */ /* 0x002fce00078e0004 */
.L_x_4:
[----:B------:R0:W2:Y:S01]  /*0300*/  LDG.E R9, desc[UR8][R4.64] ;  /* 0x0000000804097981 */ /* 0x0000a2000c1e1900 */
[----:B------:R-:W-:-:S05]  /*0310*/  VIADD R7, R7, 0x1 ;  /* 0x0000000107077836 */ /* 0x000fca0000000000 */
[----:B------:R-:W-:Y:S01]  /*0320*/  ISETP.NE.AND P0, PT, R7, RZ, PT ;  /* 0x000000ff0700720c */ /* 0x000fe20003f05270 */
[C---:B0-----:R-:W-:Y:S01]  /*0330*/  IMAD.WIDE.U32 R4, R3.reuse, 0x4, R4 ;  /* 0x0000000403047825 */ /* 0x041fe200078e0004 */
[----:B--2---:R0:W-:Y:S02]  /*0340*/  STS [R6], R9 ;  /* 0x0000000906007388 */ /* 0x0041e40000000800 */
[----:B0-----:R-:W-:-:S09]  /*0350*/  LEA R6, R3, R6, 0x2 ;  /* 0x0000000603067211 */ /* 0x001fd200078e10ff */
[----:B------:R-:W-:Y:S05]  /*0360*/  @P0 BRA `(.L_x_4) ;  /* 0xfffffffc00e40947 */ /* 0x000fea000383ffff */
.L_x_3:
[----:B------:R-:W-:Y:S05]  /*0370*/  BSYNC.RECONVERGENT B1 ;  /* 0x0000000000017941 */ /* 0x000fea0003800200 */
.L_x_2:
[----:B------:R-:W-:Y:S05]  /*0380*/  @!P1 BRA `(.L_x_1) ;  /* 0x0000000000689947 */ /* 0x000fea0003800000 */
[----:B------:R-:W0:Y:S01]  /*0390*/  S2R R7, SR_CgaCtaId ;  /* 0x0000000000077919 */ /* 0x000e220000008800 */
[----:B------:R-:W1:Y:S01]  /*03a0*/  LDC.64 R4, c[0x0][0x390] ;  /* 0x0000e400ff047b82 */ /* 0x000e620000000a00 */
[----:B------:R-:W-:-:S04]  /*03b0*/  MOV R6, 0x400 ;  /* 0x0000040000067802 */ /* 0x000fc80000000f00 */
[----:B0-----:R-:W-:-:S07]  /*03c0*/  LEA R21, R7, R6, 0x18 ;  /* 0x0000000607157211 */ /* 0x001fce00078ec0ff */
.L_x_5:
[----:B0-----:R-:W-:Y:S02]  /*03d0*/  IMAD.IADD R8, R3, 0x1, R2 ;  /* 0x0000000103087824 */ /* 0x001fe400078e0202 */
[----:B-1----:R-:W-:-:S04]  /*03e0*/  IMAD.WIDE.U32 R6, R2, 0x4, R4 ;  /* 0x0000000402067825 */ /* 0x002fc800078e0004 */
[C---:B------:R-:W-:Y:S02]  /*03f0*/  IMAD.IADD R10, R8.reuse, 0x1, R3 ;  /* 0x00000001080a7824 */ /* 0x040fe400078e0203 */
[--C-:B------:R-:W-:Y:S01]  /*0400*/  IMAD.WIDE.U32 R8, R8, 0x4, R4.reuse ;  /* 0x0000000408087825 */ /* 0x100fe200078e0004 */
[----:B------:R-:W2:Y:S02]  /*0410*/  LDG.E R6, desc[UR8][R6.64] ;  /* 0x0000000806067981 */ /* 0x000ea4000c1e1900 */
[C---:B------:R-:W-:Y:S01]  /*0420*/  IADD3 R17, PT, PT, R10.reuse, R3, RZ ;  /* 0x000000030a117210 */ /* 0x040fe20007ffe0ff */
[--C-:B------:R-:W-:Y:S02]  /*0430*/  IMAD.WIDE.U32 R10, R10, 0x4, R4.reuse ;  /* 0x000000040a0a7825 */ /* 0x100fe400078e0004 */
[----:B------:R-:W3:Y:S02]  /*0440*/  LDG.E R8, desc[UR8][R8.64] ;  /* 0x0000000808087981 */ /* 0x000ee4000c1e1900 */
[----:B------:R-:W-:-:S02]  /*0450*/  IMAD.WIDE.U32 R12, R17, 0x4, R4 ;  /* 0x00000004110c7825 */ /* 0x000fc400078e0004 */
[----:B------:R-:W4:Y:S04]  /*0460*/  LDG.E R10, desc[UR8][R10.64] ;  /* 0x000000080a0a7981 */ /* 0x000f28000c1e1900 */
[----:B------:R-:W5:Y:S01]  /*0470*/  LDG.E R12, desc[UR8][R12.64] ;  /* 0x000000080c0c7981 */ /* 0x000f62000c1e1900 */
[----:B------:R-:W-:-:S04]  /*0480*/  IMAD R14, R2, 0x4, R21 ;  /* 0x00000004020e7824 */ /* 0x000fc800078e0215 */
[----:B------:R-:W-:-:S05]  /*0490*/  IMAD R15, R3, 0x4, R14 ;  /* 0x00000004030f7824 */ /* 0x000fca00078e020e */
[----:B------:R-:W-:-:S05]  /*04a0*/  LEA R16, R3, R15, 0x2 ;  /* 0x0000000f03107211 */ /* 0x000fca00078e10ff */
[----:B------:R-:W-:Y:S02]  /*04b0*/  IMAD R19, R3, 0x4, R16 ;  /* 0x0000000403137824 */ /* 0x000fe400078e0210 */
[----:B------:R-:W-:-:S05]  /*04c0*/  IMAD.IADD R2, R17, 0x1, R3 ;  /* 0x0000000111027824 */ /* 0x000fca00078e0203 */
[----:B------:R-:W-:Y:S01]  /*04d0*/  ISETP.GE.AND P0, PT, R2, UR6, PT ;  /* 0x0000000602007c0c */ /* 0x000fe2000bf06270 */
[----:B--2---:R0:W-:Y:S04]  /*04e0*/  STS [R14], R6 ;  /* 0x000000060e007388 */ /* 0x0041e80000000800 */
[----:B---3--:R0:W-:Y:S04]  /*04f0*/  STS [R15], R8 ;  /* 0x000000080f007388 */ /* 0x0081e80000000800 */
[----:B----4-:R0:W-:Y:S04]  /*0500*/  STS [R16], R10 ;  /* 0x0000000a10007388 */ /* 0x0101e80000000800 */
[----:B-----5:R0:W-:Y:S01]  /*0510*/  STS [R19], R12 ;  /* 0x0000000c13007388 */ /* 0x0201e20000000800 */
[----:B------:R-:W-:Y:S05]  /*0520*/  @!P0 BRA `(.L_x_5) ;  /* 0xfffffffc00a88947 */ /* 0x000fea000383ffff */
.L_x_1:
[----:B------:R-:W-:Y:S05]  /*0530*/  BSYNC.RECONVERGENT B0 ;  /* 0x0000000000007941 */ /* 0x000fea0003800200 */
.L_x_0:
[----:B------:R-:W2:Y:S01]  /*0540*/  LDCU UR4, c[0x0][0x3a4] ;  /* 0x00007480ff0477ac */ /* 0x000ea20008000800 */
[----:B------:R-:W3:Y:S01]  /*0550*/  S2UR UR5, SR_CgaCtaId ;  /* 0x00000000000579c3 */ /* 0x000ee20000008800 */
[C---:B------:R-:W-:Y:S01]  /*0560*/  SHF.L.U32 R5, R0.reuse, 0x2, RZ ;  /* 0x0000000200057819 */ /* 0x040fe200000006ff */
[----:B------:R-:W-:Y:S06]  /*0570*/  BSSY.RECONVERGENT B0, `(.L_x_6) ;  /* 0x000002e000007945 */ /* 0x000fec0003800200 */
[----:B-1----:R-:W1:Y:S08]  /*0580*/  LDC.64 R2, c[0x0][0x3a8] ;  /* 0x0000ea00ff027b82 */ /* 0x002e700000000a00 */
[----:B------:R-:W-:Y:S01]  /*0590*/  BAR.SYNC.DEFER_BLOCKING 0x0 ;  /* 0x0000000000007b1d */ /* 0x000fe20000010000 */
[----:B--2---:R-:W-:-:S05]  /*05a0*/  ISETP.GE.AND P0, PT, R0, UR4, PT ;  /* 0x0000000400007c0c */ /* 0x004fca000bf06270 */
[----:B------:R-:W-:Y:S02]  /*05b0*/  UMOV UR4, 0x400 ;  /* 0x0000040000047882 */ /* 0x000fe40000000000 */
[----:B---3--:R-:W-:-:S04]  /*05c0*/  ULEA UR5, UR5, UR4, 0x18 ;  /* 0x0000000405057291 */ /* 0x008fc8000f8ec0ff */
[----:B------:R-:W-:Y:S01]  /*05d0*/  ULEA UR4, UR6, UR5, 0x2 ;  /* 0x0000000506047291 */ /* 0x000fe2000f8e10ff */
[----:B-1----:R-:W-:Y:S01]  /*05e0*/  IMAD.WIDE.U32 R2, R5, 0x4, R2 ;  /* 0x0000000405027825 */ /* 0x002fe200078e0002 */
[----:B------:R-:W-:Y:S10]  /*05f0*/  @P0 BRA `(.L_x_7) ;  /* 0x0000000000940947 */ /* 0x000ff40003800000 */
[----:B------:R-:W1:Y:S01]  /*0600*/  LDC R9, c[0x0][0x3a0] ;  /* 0x0000e800ff097b82 */ /* 0x000e620000000800 */
[----:B------:R-:W2:Y:S01]  /*0610*/  LDCU.64 UR6, c[0x0][0x388] ;  /* 0x00007100ff0677ac */ /* 0x000ea20008000a00 */
[----:B------:R-:W3:Y:S01]  /*0620*/  LDCU UR10, c[0x0][0x398] ;  /* 0x00007300ff0a77ac */ /* 0x000ee20008000800 */
[----:B-1----:R-:W-:-:S04]  /*0630*/  IABS R7, R9 ;  /* 0x0000000900077213 */ /* 0x002fc80000000000 */
[----:B0-----:R-:W0:Y:S08]  /*0640*/  I2F.RP R6, R7 ;  /* 0x0000000700067306 */ /* 0x001e300000209400 */
[----:B0-----:R-:W0:Y:S02]  /*0650*/  MUFU.RCP R6, R6 ;  /* 0x0000000600067308 */ /* 0x001e240000001000 */
[----:B0-----:R-:W-:-:S06]  /*0660*/  VIADD R4, R6, 0xffffffe ;  /* 0x0ffffffe06047836 */ /* 0x001fcc0000000000 */
[----:B------:R0:W1:Y:S02]  /*0670*/  F2I.FTZ.U32.TRUNC.NTZ R5, R4 ;  /* 0x0000000400057305 */ /* 0x000064000021f000 */
[----:B0-----:R-:W-:Y:S01]  /*0680*/  MOV R4, RZ ;  /* 0x000000ff00047202 */ /* 0x001fe20000000f00 */
[----:B-1----:R-:W-:-:S04]  /*0690*/  IMAD.MOV R8, RZ, RZ, -R5 ;  /* 0x000000ffff087224 */ /* 0x002fc800078e0a05 */
[----:B------:R-:W-:Y:S01]  /*06a0*/  IMAD R11, R8, R7, RZ ;  /* 0x00000007080b7224 */ /* 0x000fe200078e02ff */
[----:B------:R-:W-:-:S03]  /*06b0*/  IABS R8, R0 ;  /* 0x0000000000087213 */ /* 0x000fc60000000000 */
[----:B------:R-:W-:Y:S01]  /*06c0*/  IMAD.HI.U32 R5, R5, R11, R4 ;  /* 0x0000000b05057227 */ /* 0x000fe200078e0004 */
[----:B------:R-:W-:-:S04]  /*06d0*/  LOP3.LUT R4, R0, R9, RZ, 0x3c, !PT ;  /* 0x0000000900047212 */ /* 0x000fc800078e3cff */
[----:B------:R-:W-:Y:S01]  /*06e0*/  ISETP.GE.AND P1, PT, R4, RZ, PT ;  /* 0x000000ff0400720c */ /* 0x000fe20003f26270 */
[----:B------:R-:W-:Y:S01]  /*06f0*/  IMAD.HI.U32 R5, R5, R8, RZ ;  /* 0x0000000805057227 */ /* 0x000fe200078e00ff */
[----:B------:R-:W-:-:S03]  /*0700*/  LEA.HI R4, R9, R9, RZ, 0x1 ;  /* 0x0000000909047211 */ /* 0x000fc600078f08ff */
[----:B------:R-:W-:-:S04]  /*0710*/  IMAD.MOV R6, RZ, RZ, -R5 ;  /* 0x000000ffff067224 */ /* 0x000fc800078e0a05 */
[----:B------:R-:W-:-:S05]  /*0720*/  IMAD R6, R7, R6, R8 ;  /* 0x0000000607067224 */ /* 0x000fca00078e0208 */
[----:B------:R-:W-:-:S13]  /*0730*/  ISETP.GT.U32.AND P2, PT, R7, R6, PT ;  /* 0x000000060700720c */ /* 0x000fda0003f44070 */
[----:B------:R-:W-:Y:S01]  /*0740*/  @!P2 IMAD.IADD R6, R6, 0x1, -R7 ;  /* 0x000000010606a824 */ /* 0x000fe200078e0a07 */
[----:B------:R-:W-:Y:S02]  /*0750*/  @!P2 IADD3 R5, PT, PT, R5, 0x1, RZ ;  /* 0x000000010505a810 */ /* 0x000fe40007ffe0ff */
[----:B------:R-:W-:Y:S02]  /*0760*/  ISETP.NE.AND P2, PT, R9, RZ, PT ;  /* 0x000000ff0900720c */ /* 0x000fe40003f45270 */
[----:B------:R-:W-:Y:S02]  /*0770*/  ISETP.GE.U32.AND P0, PT, R6, R7, PT ;  /* 0x000000070600720c */ /* 0x000fe40003f06070 */
[----:B------:R-:W-:-:S11]  /*0780*/  SHF.R.U32.HI R6, RZ, 0x1, R4 ;  /* 0x00000001ff067819 */ /* 0x000fd60000011604 */
[----:B------:R-:W-:-:S04]  /*0790*/  @P0 VIADD R5, R5, 0x1 ;  /* 0x0000000105050836 */ /* 0x000fc80000000000 */
[----:B------:R-:W-:Y:S01]  /*07a0*/  @!P1 IMAD.MOV R5, RZ, RZ, -R5 ;  /* 0x000000ffff059224 */ /* 0x000fe200078e0a05 */
[----:B------:R-:W-:-:S04]  /*07b0*/  @!P2 LOP3.LUT R5, RZ, R9, RZ, 0x33, !PT ;  /* 0x00000009ff05a212 */ /* 0x000fc800078e33ff */
[C---:B------:R-:W-:Y:S02]  /*07c0*/  IADD3 R7, PT, PT, -R5.reuse, RZ, RZ ;  /* 0x000000ff05077210 */ /* 0x040fe40007ffe1ff */
[----:B--2---:R-:W-:-:S03]  /*07d0*/  IADD3 R6, PT, PT, R5, UR7, -R6 ;  /* 0x0000000705067c10 */ /* 0x004fc6000fffe806 */
[----:B------:R-:W-:-:S05]  /*07e0*/  IMAD R4, R9, R7, R0 ;  /* 0x0000000709047224 */ /* 0x000fca00078e0200 */
[----:B------:R-:W-:Y:S02]  /*07f0*/  IADD3 R5, PT, PT, R4, UR6, -R9 ;  /* 0x0000000604057c10 */ /* 0x000fe4000fffe809 */
[----:B------:R-:W-:-:S03]  /*0800*/  LEA R4, R0, UR4, 0x2 ;  /* 0x0000000400047c11 */ /* 0x000fc6000f8e10ff */
[----:B---3--:R-:W-:-:S05]  /*0810*/  IMAD R5, R6, UR10, R5 ;  /* 0x0000000a06057c24 */ /* 0x008fca000f8e0205 */
[----:B------:R-:W-:-:S06]  /*0820*/  LEA R5, R5, UR5, 0x2 ;  /* 0x0000000505057c11 */ /* 0x000fcc000f8e10ff */
[----:B------:R-:W0:Y:S04]  /*0830*/  LDS R5, [R5] ;  /* 0x0000000005057984 */ /* 0x000e280000000800 */
[----:B0-----:R1:W-:Y:S02]  /*0840*/  STS [R4], R5 ;  /* 0x0000000504007388 */ /* 0x0013e40000000800 */
.L_x_7:
[----:B------:R-:W-:Y:S05]  /*0850*/  BSYNC.RECONVERGENT B0 ;  /* 0x0000000000007941 */ /* 0x000fea0003800200 */
.L_x_6:
[----:B------:R-:W-:Y:S06]  /*0860*/  BAR.SYNC.DEFER_BLOCKING 0x0 ;  /* 0x0000000000007b1d */ /* 0x000fec0000010000 */
[----:B------:R-:W2:Y:S01]  /*0870*/  LDCU.64 UR6, c[0x0][0x380] ;  /* 0x00007000ff0677ac */ /* 0x000ea20008000a00 */
[----:B-1----:R-:W3:Y:S04]  /*0880*/  LDG.E R5, desc[UR8][R2.64+0x4] ;  /* 0x0000040802057981 */ /* 0x002ee8000c1e1900 */
[----:B------:R-:W4:Y:S04]  /*0890*/  LDG.E R4, desc[UR8][R2.64] ;  /* 0x0000000802047981 */ /* 0x000f28000c1e1900 */
[----:B------:R-:W5:Y:S04]  /*08a0*/  LDG.E R7, desc[UR8][R2.64+0xc] ;  /* 0x00000c0802077981 */ /* 0x000f68000c1e1900 */
[----:B0-----:R-:W5:Y:S01]  /*08b0*/  LDG.E R6, desc[UR8][R2.64+0x8] ;  /* 0x0000080802067981 */ /* 0x001f62000c1e1900 */
[----:B---3--:R-:W-:-:S02]  /*08c0*/  I2FP.F32.S32 R5, R5 ;  /* 0x0000000500057245 */ /* 0x008fc40000201400 */
[----:B----4-:R-:W-:-:S03]  /*08d0*/  I2FP.F32.S32 R4, R4 ;  /* 0x0000000400047245 */ /* 0x010fc60000201400 */
[----:B--2---:R-:W-:Y:S01]  /*08e0*/  FMUL R8, R5, UR6 ;  /* 0x0000000605087c20 */ /* 0x004fe20008400000 */
[----:B-----5:R-:W-:-:S03]  /*08f0*/  I2FP.F32.S32 R7, R7 ;  /* 0x0000000700077245 */ /* 0x020fc60000201400 */
[--C-:B------:R-:W-:Y:S01]  /*0900*/  FFMA R4, R4, UR7, -R8.reuse ;  /* 0x0000000704047c23 */ /* 0x100fe20008000808 */
[----:B------:R-:W-:Y:S01]  /*0910*/  FFMA R5, R5, UR7, R8 ;  /* 0x0000000705057c23 */ /* 0x000fe20008000008 */
[----:B------:R-:W-:Y:S01]  /*0920*/  I2FP.F32.S32 R6, R6 ;  /* 0x0000000600067245 */ /* 0x000fe20000201400 */
[C---:B------:R-:W-:Y:S01]  /*0930*/  FMUL R8, R7.reuse, UR6 ;  /* 0x0000000607087c20 */ /* 0x040fe20008400000 */
[----:B------:R-:W0:Y:S02]  /*0940*/  LDCU UR6, c[0x0][0x3a0] ;  /* 0x00007400ff0677ac */ /* 0x000e240008000800 */
[----:B------:R-:W-:Y:S01]  /*0950*/  F2I.TRUNC.NTZ R4, R4 ;  /* 0x0000000400047305 */ /* 0x000fe2000020f100 */
[--C-:B------:R-:W-:Y:S01]  /*0960*/  FFMA R6, R6, UR7, -R8.reuse ;  /* 0x0000000706067c23 */ /* 0x100fe20008000808 */
[----:B------:R-:W-:-:S06]  /*0970*/  FFMA R7, R7, UR7, R8 ;  /* 0x0000000707077c23 */ /* 0x000fcc0008000008 */
[----:B------:R-:W0:Y:S08]  /*0980*/  F2I.TRUNC.NTZ R5, R5 ;  /* 0x0000000500057305 */ /* 0x000e30000020f100 */
[----:B------:R-:W-:Y:S01]  /*0990*/  F2I.TRUNC.NTZ R6, R6 ;  /* 0x0000000600067305 */ /* 0x000fe2000020f100 */
[----:B0-----:R-:W-:-:S07]  /*09a0*/  IMAD R2, R5, UR6, R4 ;  /* 0x0000000605027c24 */ /* 0x001fce000f8e0204 */
[----:B------:R-:W0:Y:S01]  /*09b0*/  F2I.TRUNC.NTZ R7, R7 ;  /* 0x0000000700077305 */ /* 0x000e22000020f100 */
[----:B------:R-:W-:-:S06]  /*09c0*/  LEA R4, R2, UR4, 0x2 ;  /* 0x0000000402047c11 */ /* 0x000fcc000f8e10ff */
[----:B------:R-:W1:Y:S01]  /*09d0*/  LDS R4, [R4] ;  /* 0x0000000004047984 */ /* 0x000e620000000800 */
[----:B0-----:R-:W-:Y:S01]  /*09e0*/  IMAD R3, R7, UR6, R6 ;  /* 0x0000000607037c24 */ /* 0x001fe2000f8e0206 */
[----:B------:R-:W0:Y:S04]  /*09f0*/  LDCU.64 UR6, c[0x0][0x3b0] ;  /* 0x00007600ff0677ac */ /* 0x000e280008000a00 */
[----:B------:R-:W-:-:S06]  /*0a00*/  LEA R8, R3, UR4, 0x2 ;  /* 0x0000000403087c11 */ /* 0x000fcc000f8e10ff */
[----:B------:R-:W2:Y:S01]  /*0a10*/  LDS R8, [R8] ;  /* 0x0000000008087984 */ /* 0x000ea20000000800 */
[----:B0-----:R-:W-:Y:S01]  /*0a20*/  IADD3 R2, P1, PT, R0, UR6, RZ ;  /* 0x0000000600027c10 */ /* 0x001fe2000ff3e0ff */
[----:B-1----:R-:W-:Y:S08]  /*0a30*/  F2I.TRUNC.NTZ R3, R4 ;  /* 0x0000000400037305 */ /* 0x002ff0000020f100 */
[----:B--2---:R-:W0:Y:S02]  /*0a40*/  F2I.TRUNC.NTZ R6, R8 ;  /* 0x0000000800067305 */ /* 0x004e24000020f100 */
[----:B0-----:R-:W-:Y:S01]  /*0a50*/  ISETP.GT.AND P0, PT, R3, R6, PT ;  /* 0x000000060300720c */ /* 0x001fe20003f04270 */
[----:B------:R-:W-:-:S03]  /*0a60*/  IMAD.X R3, RZ, RZ, UR7, P1 ;  /* 0x00000007ff037e24 */ /* 0x000fc600088e06ff */
[----:B------:R-:W-:-:S05]  /*0a70*/  SEL R5, RZ, 0x1, !P0 ;  /* 0x00000001ff057807 */ /* 0x000fca0004000000 */
[----:B------:R-:W-:Y:S01]  /*0a80*/  STG.E.U8 desc[UR8][R2.64], R5 ;  /* 0x0000000502007986 */ /* 0x000fe2000c101108 */
[----:B------:R-:W-:Y:S05]  /*0a90*/  EXIT ;  /* 0x000000000000794d */ /* 0x000fea0003800000 */
.L_x_8:
[----:B------:R-:W-:-:S00]  /*0aa0*/  BRA `(.L_x_8) ;  /* 0xfffffffc00fc7947 */ /* 0x000fc0000383ffff */
[----:B------:R-:W-:-:S00]  /*0ab0*/  NOP ;  /* 0x0000000000007918 */ /* 0x000fc00000000000 */
        /* <DEDUP_REMOVED lines=12> */
.L_x_9:


//--------------------- .nv.shared._Z17gpu_oBRIEF_kernelffiiPfiiiiPiPb --------------------------
	.section	.nv.shared._Z17gpu_oBRIEF_kernelffiiPfiiiiPiPb,"aw",@nobits
	.sectionflags	@""
	.align	16
	.zero		1024


//--------------------- .nv.shared.reserved.0     --------------------------
	.section	.nv.shared.reserved.0,"aw",@nobits
	.weak		__nv_reservedSMEM_offset_0_alias
	.size		__nv_reservedSMEM_offset_0_alias, 0, 64
	.other		__nv_reservedSMEM_offset_0_alias,@"STO_CUDA_RESERVED_SHARED STV_DEFAULT"
__nv_reservedSMEM_offset_0_alias:
	.zero		0
	.zero		64


//--------------------- .nv.constant0._Z17gpu_oBRIEF_kernelffiiPfiiiiPiPb --------------------------
	.section	.nv.constant0._Z17gpu_oBRIEF_kernelffiiPfiiiiPiPb,"a",@progbits
	.sectionflags	@""
	.align	4
.nv.constant0._Z17gpu_oBRIEF_kernelffiiPfiiiiPiPb:
	.zero		952


//--------------------- SYMBOLS --------------------------

	.type		.nv.reservedSmem.offset0,@object
	.size		.nv.reservedSmem.offset0,0x4
	.type		.nv.reservedSmem.cap,@object
	.size		.nv.reservedSmem.cap,0x4
